	.headerflags	@"EF_CUDA_TEXMODE_UNIFIED EF_CUDA_64BIT_ADDRESS EF_CUDA_ACCELERATORS EF_CUDA_SM90 EF_CUDA_VIRTUAL_SM(EF_CUDA_SM90)"
	.elftype	@"ET_EXEC"


//--------------------- .nv.info                  --------------------------
	.section	.nv.info,"",@"SHT_CUDA_INFO"
	.align	4


	//----- nvinfo : EIATTR_REGCOUNT
	.align		4
        /*0000*/ 	.byte	0x04, 0x2f
        /*0002*/ 	.short	(.L_1 - .L_0)
	.align		4
.L_0:
        /*0004*/ 	.word	index@(triton_poi_fused_avg_pool2d_57)
        /*0008*/ 	.word	0x0000000c


	//----- nvinfo : EIATTR_MIN_STACK_SIZE
	.align		4
.L_1:
        /*000c*/ 	.byte	0x04, 0x12
        /*000e*/ 	.short	(.L_3 - .L_2)
	.align		4
.L_2:
        /*0010*/ 	.word	index@(triton_poi_fused_avg_pool2d_57)
        /*0014*/ 	.word	0x00000000


	//----- nvinfo : EIATTR_FRAME_SIZE
	.align		4
.L_3:
        /*0018*/ 	.byte	0x04, 0x11
        /*001a*/ 	.short	(.L_5 - .L_4)
	.align		4
.L_4:
        /*001c*/ 	.word	index@(triton_poi_fused_avg_pool2d_57)
        /*0020*/ 	.word	0x00000000


	//----- nvinfo : EIATTR_MIN_STACK_SIZE
	.align		4
.L_5:
        /*0024*/ 	.byte	0x04, 0x12
        /*0026*/ 	.short	(.L_7 - .L_6)
	.align		4
.L_6:
        /*0028*/ 	.word	index@(triton_poi_fused_avg_pool2d_57)
        /*002c*/ 	.word	0x00000000
.L_7:


//--------------------- .nv.info.triton_poi_fused_avg_pool2d_57 --------------------------
	.section	.nv.info.triton_poi_fused_avg_pool2d_57,"",@"SHT_CUDA_INFO"
	.sectionflags	@""
	.align	4


	//----- nvinfo : EIATTR_CUDA_API_VERSION
	.align		4
        /*0000*/ 	.byte	0x04, 0x37
        /*0002*/ 	.short	(.L_9 - .L_8)
.L_8:
        /*0004*/ 	.word	0x0000007c


	//----- nvinfo : EIATTR_KPARAM_INFO
	.align		4
.L_9:
        /*0008*/ 	.byte	0x04, 0x17
        /*000a*/ 	.short	(.L_11 - .L_10)
.L_10:
        /*000c*/ 	.word	0x00000000
        /*0010*/ 	.short	0x0002
        /*0012*/ 	.short	0x0010
        /*0014*/ 	.byte	0x00, 0xf0, 0x11, 0x00


	//----- nvinfo : EIATTR_KPARAM_INFO
	.align		4
.L_11:
        /*0018*/ 	.byte	0x04, 0x17
        /*001a*/ 	.short	(.L_13 - .L_12)
.L_12:
        /*001c*/ 	.word	0x00000000
        /*0020*/ 	.short	0x0001
        /*0022*/ 	.short	0x0008
        /*0024*/ 	.byte	0x00, 0xf4, 0x21, 0x00


	//----- nvinfo : EIATTR_KPARAM_INFO
	.align		4
.L_13:
        /*0028*/ 	.byte	0x04, 0x17
        /*002a*/ 	.short	(.L_15 - .L_14)
.L_14:
        /*002c*/ 	.word	0x00000000
        /*0030*/ 	.short	0x0000
        /*0032*/ 	.short	0x0000
        /*0034*/ 	.byte	0x00, 0xf4, 0x21, 0x00


	//----- nvinfo : EIATTR_SPARSE_MMA_MASK
	.align		4
.L_15:
        /*0038*/ 	.byte	0x03, 0x50
        /*003a*/ 	.short	0x0000


	//----- nvinfo : EIATTR_MAXREG_COUNT
	.align		4
        /*003c*/ 	.byte	0x03, 0x1b
        /*003e*/ 	.short	0x00ff


	//----- nvinfo : EIATTR_EXIT_INSTR_OFFSETS
	.align		4
        /*0040*/ 	.byte	0x04, 0x1c
        /*0042*/ 	.short	(.L_17 - .L_16)


	//   ....[0]....
.L_16:
        /*0044*/ 	.word	0x00000160


	//   ....[1]....
        /*0048*/ 	.word	0x00000190


	//----- nvinfo : EIATTR_REQNTID
	.align		4
.L_17:
        /*004c*/ 	.byte	0x04, 0x10
        /*004e*/ 	.short	(.L_19 - .L_18)
.L_18:
        /*0050*/ 	.word	0x00000080
        /*0054*/ 	.word	0x00000001
        /*0058*/ 	.word	0x00000001


	//----- nvinfo : EIATTR_CBANK_PARAM_SIZE
	.align		4
.L_19:
        /*005c*/ 	.byte	0x03, 0x19
        /*005e*/ 	.short	0x0014


	//----- nvinfo : EIATTR_PARAM_CBANK
	.align		4
        /*0060*/ 	.byte	0x04, 0x0a
        /*0062*/ 	.short	(.L_21 - .L_20)
	.align		4
.L_20:
        /*0064*/ 	.word	index@(.nv.constant0.triton_poi_fused_avg_pool2d_57)
        /*0068*/ 	.short	0x0210
        /*006a*/ 	.short	0x0014


	//----- nvinfo : EIATTR_SW_WAR
	.align		4
.L_21:
        /*006c*/ 	.byte	0x04, 0x36
        /*006e*/ 	.short	(.L_23 - .L_22)
.L_22:
        /*0070*/ 	.word	0x00000008
.L_23:


//--------------------- .nv.callgraph             --------------------------
	.section	.nv.callgraph,"",@"SHT_CUDA_CALLGRAPH"
	.align	4
	.sectionentsize	8
	.align		4
        /*0000*/ 	.word	0x00000000
	.align		4
        /*0004*/ 	.word	0xffffffff
	.align		4
        /*0008*/ 	.word	0x00000000
	.align		4
        /*000c*/ 	.word	0xfffffffe
	.align		4
        /*0010*/ 	.word	0x00000000
	.align		4
        /*0014*/ 	.word	0xfffffffd
	.align		4
        /*0018*/ 	.word	0x00000000
	.align		4
        /*001c*/ 	.word	0xfffffffc


//--------------------- .text.triton_poi_fused_avg_pool2d_57 --------------------------
	.section	.text.triton_poi_fused_avg_pool2d_57,"ax",@progbits
	.align	128
        .global         triton_poi_fused_avg_pool2d_57
        .type           triton_poi_fused_avg_pool2d_57,@function
        .size           triton_poi_fused_avg_pool2d_57,(.L_x_1 - triton_poi_fused_avg_pool2d_57)
        .other          triton_poi_fused_avg_pool2d_57,@"STO_CUDA_ENTRY STV_DEFAULT"
triton_poi_fused_avg_pool2d_57:
.text.triton_poi_fused_avg_pool2d_57:
[----:B------:R-:W0:Y:S02]  /*0000*/  LDC R1, c[0x0][0x28] ;  /* 0x00000a00ff017b82 */ /* 0x000e240000000800 */
[----:B------:R-:W1:Y:S01]  /*0010*/  S2R R0, SR_TID.X ;  /* 0x0000000000007919 */ /* 0x000e620000002100 */
[----:B------:R-:W2:Y:S01]  /*0020*/  LDC.64 R2, c[0x0][0x210] ;  /* 0x00008400ff027b82 */ /* 0x000ea20000000a00 */
[----:B------:R-:W-:Y:S01]  /*0030*/  CS2R R8, SRZ ;  /* 0x0000000000087805 */ /* 0x000fe2000001ff00 */
[----:B------:R-:W-:Y:S01]  /*0040*/  ULDC.64 UR4, c[0x0][0x208] ;  /* 0x0000820000047ab9 */ /* 0x000fe20000000a00 */
[----:B------:R-:W3:Y:S01]  /*0050*/  S2R R7, SR_CTAID.X ;  /* 0x0000000000077919 */ /* 0x000ee20000002500 */
[----:B------:R-:W-:Y:S02]  /*0060*/  MOV R6, RZ ;  /* 0x000000ff00067202 */ /* 0x000fe40000000f00 */
[----:B-1----:R-:W-:-:S04]  /*0070*/  LOP3.LUT R0, R0, 0x7f, RZ, 0xc0, !PT ;  /* 0x0000007f00007812 */ /* 0x002fc800078ec0ff */
[----:B---3--:R-:W-:Y:S01]  /*0080*/  LEA R7, R7, R0, 0x7 ;  /* 0x0000000007077211 */ /* 0x008fe200078e38ff */
[----:B------:R-:W-:-:S03]  /*0090*/  HFMA2.MMA R0, -RZ, RZ, 0, 0 ;  /* 0x00000000ff007435 */ /* 0x000fc600000001ff */
[C---:B------:R-:W-:Y:S02]  /*00a0*/  ISETP.GE.AND P0, PT, R7.reuse, 0x2a00, PT ;  /* 0x00002a000700780c */ /* 0x040fe40003f06270 */
[----:B------:R-:W-:-:S05]  /*00b0*/  SHF.L.U32 R5, R7, 0x2, RZ ;  /* 0x0000000207057819 */ /* 0x000fca00000006ff */
[----:B--2---:R-:W-:Y:S02]  /*00c0*/  IMAD.WIDE R2, R5, 0x4, R2 ;  /* 0x0000000405027825 */ /* 0x004fe400078e0202 */
[----:B------:R-:W1:Y:S04]  /*00d0*/  LDC.64 R4, c[0x0][0x218] ;  /* 0x00008600ff047b82 */ /* 0x000e680000000a00 */
[----:B------:R-:W2:Y:S04]  /*00e0*/  @!P0 LDG.E.EL R0, desc[UR4][R2.64] ;  /* 0x0000000402008981 */ /* 0x000ea8000c2e1900 */
[----:B------:R-:W2:Y:S04]  /*00f0*/  @!P0 LDG.E.EL R9, desc[UR4][R2.64+0x4] ;  /* 0x0000040402098981 */ /* 0x000ea8000c2e1900 */
[----:B------:R-:W3:Y:S04]  /*0100*/  @!P0 LDG.E.EL R6, desc[UR4][R2.64+0x8] ;  /* 0x0000080402068981 */ /* 0x000ee8000c2e1900 */
[----:B------:R-:W4:Y:S01]  /*0110*/  @!P0 LDG.E.EL R8, desc[UR4][R2.64+0xc] ;  /* 0x00000c0402088981 */ /* 0x000f22000c2e1900 */
[----:B-1----:R-:W-:-:S04]  /*0120*/  IMAD.WIDE R4, R7, 0x4, R4 ;  /* 0x0000000407047825 */ /* 0x002fc800078e0204 */
[----:B--2---:R-:W-:-:S04]  /*0130*/  FADD R9, R9, R0 ;  /* 0x0000000009097221 */ /* 0x004fc80000000000 */
[----:B---3--:R-:W-:-:S04]  /*0140*/  FADD R9, R9, R6 ;  /* 0x0000000609097221 */ /* 0x008fc80000000000 */
[----:B----4-:R-:W-:Y:S01]  /*0150*/  FADD R8, R9, R8 ;  /* 0x0000000809087221 */ /* 0x010fe20000000000 */
[----:B------:R-:W-:Y:S06]  /*0160*/  @P0 EXIT ;  /* 0x000000000000094d */ /* 0x000fec0003800000 */
[----:B------:R-:W-:-:S05]  /*0170*/  FMUL R3, R8, 0.25 ;  /* 0x3e80000008037820 */ /* 0x000fca0000400000 */
[----:B------:R-:W-:Y:S01]  /*0180*/  STG.E desc[UR4][R4.64], R3 ;  /* 0x0000000304007986 */ /* 0x000fe2000c101904 */
[----:B------:R-:W-:Y:S05]  /*0190*/  EXIT ;  /* 0x000000000000794d */ /* 0x000fea0003800000 */
.L_x_0:
[----:B------:R-:W-:-:S00]  /*01a0*/  BRA `(.L_x_0) ;  /* 0xfffffffc00fc7947 */ /* 0x000fc0000383ffff */
[----:B------:R-:W-:-:S00]  /*01b0*/  NOP ;  /* 0x0000000000007918 */ /* 0x000fc00000000000 */
        /* <DEDUP_REMOVED lines=12> */
.L_x_1:


//--------------------- .nv.constant0.triton_poi_fused_avg_pool2d_57 --------------------------
	.section	.nv.constant0.triton_poi_fused_avg_pool2d_57,"a",@progbits
	.sectionflags	@""
	.align	4
.nv.constant0.triton_poi_fused_avg_pool2d_57:
	.zero		548
